	.headerflags	@"EF_CUDA_TEXMODE_UNIFIED EF_CUDA_64BIT_ADDRESS EF_CUDA_ACCELERATORS EF_CUDA_SM90 EF_CUDA_VIRTUAL_SM(EF_CUDA_SM90)"
	.elftype	@"ET_EXEC"


//--------------------- .nv.info                  --------------------------
	.section	.nv.info,"",@"SHT_CUDA_INFO"
	.align	4


	//----- nvinfo : EIATTR_REGCOUNT
	.align		4
        /*0000*/ 	.byte	0x04, 0x2f
        /*0002*/ 	.short	(.L_3 - .L_2)
	.align		4
.L_2:
        /*0004*/ 	.word	index@(layer_norm_gated_fwd_kernel)
        /*0008*/ 	.word	0x0000001a


	//----- nvinfo : EIATTR_FRAME_SIZE
	.align		4
.L_3:
        /*000c*/ 	.byte	0x04, 0x11
        /*000e*/ 	.short	(.L_5 - .L_4)
	.align		4
.L_4:
        /*0010*/ 	.word	index@(layer_norm_gated_fwd_kernel)
        /*0014*/ 	.word	0x00000000


	//----- nvinfo : EIATTR_MIN_STACK_SIZE
	.align		4
.L_5:
        /*0018*/ 	.byte	0x04, 0x12
        /*001a*/ 	.short	(.L_7 - .L_6)
	.align		4
.L_6:
        /*001c*/ 	.word	index@(layer_norm_gated_fwd_kernel)
        /*0020*/ 	.word	0x00000000
.L_7:


//--------------------- .nv.info.layer_norm_gated_fwd_kernel --------------------------
	.section	.nv.info.layer_norm_gated_fwd_kernel,"",@"SHT_CUDA_INFO"
	.sectionflags	@""
	.align	4


	//----- nvinfo : EIATTR_CUDA_API_VERSION
	.align		4
        /*0000*/ 	.byte	0x04, 0x37
        /*0002*/ 	.short	(.L_9 - .L_8)
.L_8:
        /*0004*/ 	.word	0x00000080


	//----- nvinfo : EIATTR_KPARAM_INFO
	.align		4
.L_9:
        /*0008*/ 	.byte	0x04, 0x17
        /*000a*/ 	.short	(.L_11 - .L_10)
.L_10:
        /*000c*/ 	.word	0x00000000
        /*0010*/ 	.short	0x0007
        /*0012*/ 	.short	0x0030
        /*0014*/ 	.byte	0x00, 0xf4, 0x21, 0x00


	//----- nvinfo : EIATTR_KPARAM_INFO
	.align		4
.L_11:
        /*0018*/ 	.byte	0x04, 0x17
        /*001a*/ 	.short	(.L_13 - .L_12)
.L_12:
        /*001c*/ 	.word	0x00000000
        /*0020*/ 	.short	0x0006
        /*0022*/ 	.short	0x002c
        /*0024*/ 	.byte	0x00, 0xf0, 0x11, 0x00


	//----- nvinfo : EIATTR_KPARAM_INFO
	.align		4
.L_13:
        /*0028*/ 	.byte	0x04, 0x17
        /*002a*/ 	.short	(.L_15 - .L_14)
.L_14:
        /*002c*/ 	.word	0x00000000
        /*0030*/ 	.short	0x0005
        /*0032*/ 	.short	0x0028
        /*0034*/ 	.byte	0x00, 0xf0, 0x11, 0x00


	//----- nvinfo : EIATTR_KPARAM_INFO
	.align		4
.L_15:
        /*0038*/ 	.byte	0x04, 0x17
        /*003a*/ 	.short	(.L_17 - .L_16)
.L_16:
        /*003c*/ 	.word	0x00000000
        /*0040*/ 	.short	0x0004
        /*0042*/ 	.short	0x0020
        /*0044*/ 	.byte	0x00, 0xf4, 0x21, 0x00


	//----- nvinfo : EIATTR_KPARAM_INFO
	.align		4
.L_17:
        /*0048*/ 	.byte	0x04, 0x17
        /*004a*/ 	.short	(.L_19 - .L_18)
.L_18:
        /*004c*/ 	.word	0x00000000
        /*0050*/ 	.short	0x0003
        /*0052*/ 	.short	0x0018
        /*0054*/ 	.byte	0x00, 0xf4, 0x21, 0x00


	//----- nvinfo : EIATTR_KPARAM_INFO
	.align		4
.L_19:
        /*0058*/ 	.byte	0x04, 0x17
        /*005a*/ 	.short	(.L_21 - .L_20)
.L_20:
        /*005c*/ 	.word	0x00000000
        /*0060*/ 	.short	0x0002
        /*0062*/ 	.short	0x0010
        /*0064*/ 	.byte	0x00, 0xf4, 0x21, 0x00


	//----- nvinfo : EIATTR_KPARAM_INFO
	.align		4
.L_21:
        /*0068*/ 	.byte	0x04, 0x17
        /*006a*/ 	.short	(.L_23 - .L_22)
.L_22:
        /*006c*/ 	.word	0x00000000
        /*0070*/ 	.short	0x0001
        /*0072*/ 	.short	0x0008
        /*0074*/ 	.byte	0x00, 0xf4, 0x21, 0x00


	//----- nvinfo : EIATTR_KPARAM_INFO
	.align		4
.L_23:
        /*0078*/ 	.byte	0x04, 0x17
        /*007a*/ 	.short	(.L_25 - .L_24)
.L_24:
        /*007c*/ 	.word	0x00000000
        /*0080*/ 	.short	0x0000
        /*0082*/ 	.short	0x0000
        /*0084*/ 	.byte	0x00, 0xf4, 0x21, 0x00


	//----- nvinfo : EIATTR_SPARSE_MMA_MASK
	.align		4
.L_25:
        /*0088*/ 	.byte	0x03, 0x50
        /*008a*/ 	.short	0x0000


	//----- nvinfo : EIATTR_MAXREG_COUNT
	.align		4
        /*008c*/ 	.byte	0x03, 0x1b
        /*008e*/ 	.short	0x0080


	//----- nvinfo : EIATTR_COOP_GROUP_MASK_REGIDS
	.align		4
        /*0090*/ 	.byte	0x04, 0x29
        /*0092*/ 	.short	(.L_27 - .L_26)


	//   ....[0]....
.L_26:
        /*0094*/ 	.word	0xffffffff


	//   ....[1]....
        /*0098*/ 	.word	0xffffffff


	//   ....[2]....
        /*009c*/ 	.word	0xffffffff


	//   ....[3]....
        /*00a0*/ 	.word	0xffffffff


	//   ....[4]....
        /*00a4*/ 	.word	0xffffffff


	//----- nvinfo : EIATTR_COOP_GROUP_INSTR_OFFSETS
	.align		4
.L_27:
        /*00a8*/ 	.byte	0x04, 0x28
        /*00aa*/ 	.short	(.L_29 - .L_28)


	//   ....[0]....
.L_28:
        /*00ac*/ 	.word	0x00000280


	//   ....[1]....
        /*00b0*/ 	.word	0x000002a0


	//   ....[2]....
        /*00b4*/ 	.word	0x000002d0


	//   ....[3]....
        /*00b8*/ 	.word	0x00000300


	//   ....[4]....
        /*00bc*/ 	.word	0x00000330


	//----- nvinfo : EIATTR_EXIT_INSTR_OFFSETS
	.align		4
.L_29:
        /*00c0*/ 	.byte	0x04, 0x1c
        /*00c2*/ 	.short	(.L_31 - .L_30)


	//   ....[0]....
.L_30:
        /*00c4*/ 	.word	0x00000a60


	//   ....[1]....
        /*00c8*/ 	.word	0x00000a80


	//----- nvinfo : EIATTR_REQNTID
	.align		4
.L_31:
        /*00cc*/ 	.byte	0x04, 0x10
        /*00ce*/ 	.short	(.L_33 - .L_32)
.L_32:
        /*00d0*/ 	.word	0x00000200
        /*00d4*/ 	.word	0x00000001
        /*00d8*/ 	.word	0x00000001


	//----- nvinfo : EIATTR_CBANK_PARAM_SIZE
	.align		4
.L_33:
        /*00dc*/ 	.byte	0x03, 0x19
        /*00de*/ 	.short	0x0038


	//----- nvinfo : EIATTR_PARAM_CBANK
	.align		4
        /*00e0*/ 	.byte	0x04, 0x0a
        /*00e2*/ 	.short	(.L_35 - .L_34)
	.align		4
.L_34:
        /*00e4*/ 	.word	index@(.nv.constant0.layer_norm_gated_fwd_kernel)
        /*00e8*/ 	.short	0x0210
        /*00ea*/ 	.short	0x0038


	//----- nvinfo : EIATTR_SW_WAR
	.align		4
.L_35:
        /*00ec*/ 	.byte	0x04, 0x36
        /*00ee*/ 	.short	(.L_37 - .L_36)
.L_36:
        /*00f0*/ 	.word	0x00000008
.L_37:


//--------------------- .nv.callgraph             --------------------------
	.section	.nv.callgraph,"",@"SHT_CUDA_CALLGRAPH"
	.align	4
	.sectionentsize	8
	.align		4
        /*0000*/ 	.word	0x00000000
	.align		4
        /*0004*/ 	.word	0xffffffff
	.align		4
        /*0008*/ 	.word	0x00000000
	.align		4
        /*000c*/ 	.word	0xfffffffe
	.align		4
        /*0010*/ 	.word	0x00000000
	.align		4
        /*0014*/ 	.word	0xfffffffd
	.align		4
        /*0018*/ 	.word	0x00000000
	.align		4
        /*001c*/ 	.word	0xfffffffc


//--------------------- .nv.constant4             --------------------------
	.section	.nv.constant4,"a",@progbits
	.align	8
	.align		8
.nv.constant4:
        /*0000*/ 	.dword	_$_str
	.align		8
        /*0008*/ 	.dword	_$_str_$_2


//--------------------- .text.layer_norm_gated_fwd_kernel --------------------------
	.section	.text.layer_norm_gated_fwd_kernel,"ax",@progbits
	.sectionflags	@"SHF_BARRIERS=1"
	.align	128
        .global         layer_norm_gated_fwd_kernel
        .type           layer_norm_gated_fwd_kernel,@function
        .size           layer_norm_gated_fwd_kernel,(.L_x_1 - layer_norm_gated_fwd_kernel)
        .other          layer_norm_gated_fwd_kernel,@"STO_CUDA_ENTRY STV_DEFAULT"
layer_norm_gated_fwd_kernel:
.text.layer_norm_gated_fwd_kernel:
[----:B------:R-:W0:Y:S01]  /*0000*/  LDC R1, c[0x0][0x28] ;  /* 0x00000a00ff017b82 */ /* 0x000e220000000800 */
[----:B------:R-:W1:Y:S01]  /*0010*/  S2R R7, SR_TID.X ;  /* 0x0000000000077919 */ /* 0x000e620000002100 */
[----:B------:R-:W-:Y:S01]  /*0020*/  ULDC UR9, c[0x0][0x23c] ;  /* 0x00008f0000097ab9 */ /* 0x000fe20000000800 */
[----:B------:R-:W-:Y:S01]  /*0030*/  ULDC.64 UR4, c[0x0][0x210] ;  /* 0x0000840000047ab9 */ /* 0x000fe20000000a00 */
[----:B------:R-:W-:Y:S01]  /*0040*/  USHF.R.S32.HI UR8, URZ, 0x1f, UR9 ;  /* 0x0000001f3f087899 */ /* 0x000fe20008011409 */
[----:B------:R-:W2:Y:S01]  /*0050*/  S2R R16, SR_CTAID.X ;  /* 0x0000000000107919 */ /* 0x000ea20000002500 */
[----:B------:R-:W-:Y:S02]  /*0060*/  ULDC.64 UR6, c[0x0][0x208] ;  /* 0x0000820000067ab9 */ /* 0x000fe40000000a00 */
[----:B------:R-:W3:Y:S01]  /*0070*/  LDC R17, c[0x0][0x238] ;  /* 0x00008e00ff117b82 */ /* 0x000ee20000000800 */
[----:B-1----:R-:W-:Y:S02]  /*0080*/  SHF.R.U32.HI R9, RZ, 0x5, R7 ;  /* 0x00000005ff097819 */ /* 0x002fe40000011607 */
[----:B------:R-:W-:-:S02]  /*0090*/  SHF.L.U32 R0, R7, 0x2, RZ ;  /* 0x0000000207007819 */ /* 0x000fc400000006ff */
[----:B--2---:R-:W-:Y:S02]  /*00a0*/  SHF.L.U32 R16, R16, 0x4, RZ ;  /* 0x0000000410107819 */ /* 0x004fe400000006ff */
[----:B------:R-:W-:Y:S02]  /*00b0*/  SGXT.U32 R9, R9, 0x4 ;  /* 0x000000040909781a */ /* 0x000fe40000000000 */
[----:B------:R-:W-:Y:S02]  /*00c0*/  LOP3.LUT R0, R0, 0x7c, RZ, 0xc0, !PT ;  /* 0x0000007c00007812 */ /* 0x000fe400078ec0ff */
[----:B------:R-:W-:Y:S02]  /*00d0*/  LOP3.LUT R11, R9, R16, RZ, 0xfc, !PT ;  /* 0x00000010090b7212 */ /* 0x000fe400078efcff */
[----:B------:R-:W-:Y:S01]  /*00e0*/  ISETP.GT.AND P0, PT, R16, -0x1, PT ;  /* 0xffffffff1000780c */ /* 0x000fe20003f04270 */
[----:B------:R-:W-:Y:S01]  /*00f0*/  IMAD.WIDE.U32 R2, R0, 0x2, RZ ;  /* 0x0000000200027825 */ /* 0x000fe200078e00ff */
[----:B------:R-:W-:-:S02]  /*0100*/  SHF.R.S32.HI R6, RZ, 0x1f, R16 ;  /* 0x0000001fff067819 */ /* 0x000fc40000011410 */
[C---:B------:R-:W-:Y:S01]  /*0110*/  ISETP.LT.U32.AND P1, PT, R11.reuse, UR9, PT ;  /* 0x000000090b007c0c */ /* 0x040fe2000bf21070 */
[C---:B------:R-:W-:Y:S01]  /*0120*/  IMAD.SHL.U32 R5, R11.reuse, 0x100, RZ ;  /* 0x000001000b057824 */ /* 0x040fe200078e00ff */
[----:B------:R-:W-:Y:S02]  /*0130*/  SHF.L.U64.HI R11, R11, 0x8, R6 ;  /* 0x000000080b0b7819 */ /* 0x000fe40000010206 */
[----:B------:R-:W-:Y:S02]  /*0140*/  ISETP.LT.AND.EX P0, PT, R6, UR8, P0, P1 ;  /* 0x0000000806007c0c */ /* 0x000fe40008701310 */
[----:B------:R-:W-:Y:S02]  /*0150*/  LOP3.LUT R5, R5, R2, RZ, 0xfc, !PT ;  /* 0x0000000205057212 */ /* 0x000fe400078efcff */
[----:B------:R-:W-:Y:S02]  /*0160*/  LOP3.LUT R4, R11, R3, RZ, 0xfc, !PT ;  /* 0x000000030b047212 */ /* 0x000fe400078efcff */
[----:B------:R-:W-:-:S02]  /*0170*/  CS2R R10, SRZ ;  /* 0x00000000000a7805 */ /* 0x000fc4000001ff00 */
[----:B------:R-:W-:-:S04]  /*0180*/  IADD3 R18, P1, R5, UR4, RZ ;  /* 0x0000000405127c10 */ /* 0x000fc8000ff3e0ff */
[----:B------:R-:W-:-:S05]  /*0190*/  IADD3.X R19, R4, UR5, RZ, P1, !PT ;  /* 0x0000000504137c10 */ /* 0x000fca0008ffe4ff */
[----:B------:R-:W2:Y:S01]  /*01a0*/  @P0 LDG.E.64 R10, desc[UR6][R18.64] ;  /* 0x00000006120a0981 */ /* 0x000ea2000c1e1b00 */
[----:B------:R-:W1:Y:S01]  /*01b0*/  S2UR UR5, SR_CgaCtaId ;  /* 0x00000000000579c3 */ /* 0x000e620000008800 */
[----:B------:R-:W-:Y:S02]  /*01c0*/  UMOV UR4, 0x400 ;  /* 0x0000040000047882 */ /* 0x000fe40000000000 */
[----:B-1----:R-:W-:Y:S01]  /*01d0*/  ULEA UR4, UR5, UR4, 0x18 ;  /* 0x0000000405047291 */ /* 0x002fe2000f8ec03f */
[C---:B--2---:R-:W-:Y:S01]  /*01e0*/  PRMT R14, R10.reuse, 0x7632, R14 ;  /* 0x000076320a0e7816 */ /* 0x044fe2000000000e */
[----:B------:R-:W-:Y:S01]  /*01f0*/  IMAD.U32 R8, R10, 0x10000, RZ ;  /* 0x000100000a087824 */ /* 0x000fe200078e00ff */
[C---:B------:R-:W-:Y:S02]  /*0200*/  PRMT R12, R11.reuse, 0x7632, R12 ;  /* 0x000076320b0c7816 */ /* 0x040fe4000000000c */
[----:B------:R-:W-:Y:S02]  /*0210*/  SHF.L.U32 R14, R14, 0x10, RZ ;  /* 0x000000100e0e7819 */ /* 0x000fe400000006ff */
[----:B------:R-:W-:-:S02]  /*0220*/  SHF.L.U32 R10, R11, 0x10, RZ ;  /* 0x000000100b0a7819 */ /* 0x000fc400000006ff */
[----:B------:R-:W-:Y:S01]  /*0230*/  SHF.L.U32 R12, R12, 0x10, RZ ;  /* 0x000000100c0c7819 */ /* 0x000fe200000006ff */
[----:B------:R-:W-:-:S04]  /*0240*/  FMUL R13, R14, R14 ;  /* 0x0000000e0e0d7220 */ /* 0x000fc80000400000 */
[----:B------:R-:W-:-:S04]  /*0250*/  FFMA R13, R8, R8, R13 ;  /* 0x00000008080d7223 */ /* 0x000fc8000000000d */
[----:B------:R-:W-:-:S04]  /*0260*/  FFMA R13, R10, R10, R13 ;  /* 0x0000000a0a0d7223 */ /* 0x000fc8000000000d */
[----:B------:R-:W-:-:S05]  /*0270*/  FFMA R13, R12, R12, R13 ;  /* 0x0000000c0c0d7223 */ /* 0x000fca000000000d */
[----:B------:R-:W1:Y:S02]  /*0280*/  SHFL.BFLY PT, R0, R13, 0x10, 0x1f ;  /* 0x0e001f000d007f89 */ /* 0x000e6400000e0000 */
[----:B-1----:R-:W-:-:S05]  /*0290*/  FADD R0, R13, R0 ;  /* 0x000000000d007221 */ /* 0x002fca0000000000 */
[----:B------:R-:W1:Y:S02]  /*02a0*/  SHFL.BFLY PT, R11, R0, 0x8, 0x1f ;  /* 0x0d001f00000b7f89 */ /* 0x000e6400000e0000 */
[----:B-1----:R-:W-:Y:S01]  /*02b0*/  FADD R11, R0, R11 ;  /* 0x0000000b000b7221 */ /* 0x002fe20000000000 */
[----:B------:R-:W-:-:S04]  /*02c0*/  IMAD.MOV.U32 R0, RZ, RZ, 0x3e800000 ;  /* 0x3e800000ff007424 */ /* 0x000fc800078e00ff */
[----:B------:R-:W1:Y:S02]  /*02d0*/  SHFL.BFLY PT, R18, R11, 0x4, 0x1f ;  /* 0x0c801f000b127f89 */ /* 0x000e6400000e0000 */
[----:B-1----:R-:W-:Y:S01]  /*02e0*/  FADD R18, R11, R18 ;  /* 0x000000120b127221 */ /* 0x002fe20000000000 */
[----:B------:R-:W-:-:S04]  /*02f0*/  LOP3.LUT R11, R7, 0xf, RZ, 0xc0, !PT ;  /* 0x0000000f070b7812 */ /* 0x000fc800078ec0ff */
[----:B------:R-:W1:Y:S01]  /*0300*/  SHFL.BFLY PT, R15, R18, 0x2, 0x1f ;  /* 0x0c401f00120f7f89 */ /* 0x000e6200000e0000 */
[----:B------:R-:W-:Y:S01]  /*0310*/  LEA R11, R11, UR4, 0x2 ;  /* 0x000000040b0b7c11 */ /* 0x000fe2000f8e10ff */
[----:B-1----:R-:W-:-:S05]  /*0320*/  FADD R15, R18, R15 ;  /* 0x0000000f120f7221 */ /* 0x002fca0000000000 */
[----:B------:R-:W1:Y:S02]  /*0330*/  SHFL.BFLY PT, R20, R15, 0x1, 0x1f ;  /* 0x0c201f000f147f89 */ /* 0x000e6400000e0000 */
[----:B-1----:R-:W-:-:S04]  /*0340*/  FADD R20, R15, R20 ;  /* 0x000000140f147221 */ /* 0x002fc80000000000 */
[----:B---3--:R-:W-:-:S04]  /*0350*/  FFMA R20, R20, 0.0078125, R17 ;  /* 0x3c00000014147823 */ /* 0x008fc80000000011 */
[----:B------:R1:W2:Y:S02]  /*0360*/  MUFU.SQRT R13, R20 ;  /* 0x00000014000d7308 */ /* 0x0002a40000002000 */
[----:B-1----:R-:W-:Y:S01]  /*0370*/  LEA R20, R9, UR4, 0x2 ;  /* 0x0000000409147c11 */ /* 0x002fe2000f8e10ff */
[----:B------:R-:W-:Y:S01]  /*0380*/  ULDC.64 UR4, c[0x0][0x230] ;  /* 0x00008c0000047ab9 */ /* 0x000fe20000000a00 */
[C---:B--2---:R-:W-:Y:S02]  /*0390*/  FSETP.GT.AND P1, PT, |R13|.reuse, 8.50705917302346158658e+37, PT ;  /* 0x7e8000000d00780b */ /* 0x044fe40003f24200 */
[----:B------:R-:W-:Y:S02]  /*03a0*/  FSETP.GEU.AND P2, PT, |R13|, 1.175494350822287508e-38, PT ;  /* 0x008000000d00780b */ /* 0x000fe40003f4e200 */
[----:B------:R-:W-:-:S09]  /*03b0*/  FSEL R18, R0, 1, P1 ;  /* 0x3f80000000127808 */ /* 0x000fd20000800000 */
[----:B------:R-:W-:Y:S01]  /*03c0*/  @P1 FMUL R13, R13, 0.25 ;  /* 0x3e8000000d0d1820 */ /* 0x000fe20000400000 */
[----:B------:R-:W-:Y:S01]  /*03d0*/  LOP3.LUT P1, RZ, R7, 0x1f0, RZ, 0xc0, !PT ;  /* 0x000001f007ff7812 */ /* 0x000fe2000782c0ff */
[----:B------:R-:W-:Y:S02]  /*03e0*/  @!P2 FMUL R18, R18, 16777216 ;  /* 0x4b8000001212a820 */ /* 0x000fe40000400000 */
[----:B------:R-:W-:-:S06]  /*03f0*/  @!P2 FMUL R13, R13, 16777216 ;  /* 0x4b8000000d0da820 */ /* 0x000fcc0000400000 */
[----:B------:R-:W1:Y:S02]  /*0400*/  MUFU.RCP R13, R13 ;  /* 0x0000000d000d7308 */ /* 0x000e640000001000 */
[----:B-1----:R-:W-:Y:S01]  /*0410*/  FMUL R9, R13, R18 ;  /* 0x000000120d097220 */ /* 0x002fe20000400000 */
[----:B------:R-:W-:-:S04]  /*0420*/  LOP3.LUT R13, R16, 0xf, R7, 0xf8, !PT ;  /* 0x0000000f100d7812 */ /* 0x000fc800078ef807 */
[----:B------:R-:W-:Y:S01]  /*0430*/  STS [R20], R9 ;  /* 0x0000000914007388 */ /* 0x000fe20000000800 */
[----:B------:R-:W-:Y:S01]  /*0440*/  BAR.SYNC.DEFER_BLOCKING 0x0 ;  /* 0x0000000000007b1d */ /* 0x000fe20000010000 */
[----:B------:R-:W-:-:S04]  /*0450*/  ISETP.LT.U32.AND P2, PT, R13, UR9, PT ;  /* 0x000000090d007c0c */ /* 0x000fc8000bf41070 */
[----:B------:R-:W-:Y:S01]  /*0460*/  ISETP.LT.AND.EX P1, PT, R6, UR8, !P1, P2 ;  /* 0x0000000806007c0c */ /* 0x000fe2000cf21320 */
[----:B------:R-:W-:Y:S02]  /*0470*/  ULDC.64 UR8, c[0x0][0x218] ;  /* 0x0000860000087ab9 */ /* 0x000fe40000000a00 */
[----:B------:R-:W-:Y:S02]  /*0480*/  IADD3 R18, P3, R5, UR8, RZ ;  /* 0x0000000805127c10 */ /* 0x000fe4000ff7e0ff */
[----:B------:R-:W-:Y:S02]  /*0490*/  ISETP.GT.AND P1, PT, R16, -0x1, P1 ;  /* 0xffffffff1000780c */ /* 0x000fe40000f24270 */
[C---:B------:R-:W-:Y:S02]  /*04a0*/  LEA R16, P2, R13.reuse, UR4, 0x2 ;  /* 0x000000040d107c11 */ /* 0x040fe4000f8410ff */
[----:B------:R-:W-:Y:S02]  /*04b0*/  IADD3.X R19, R4, UR9, RZ, P3, !PT ;  /* 0x0000000904137c10 */ /* 0x000fe40009ffe4ff */
[----:B------:R-:W-:-:S02]  /*04c0*/  LEA.HI.X R17, R13, UR5, R6, 0x2, P2 ;  /* 0x000000050d117c11 */ /* 0x000fc400090f1406 */
[----:B------:R-:W-:Y:S01]  /*04d0*/  CS2R R6, SRZ ;  /* 0x0000000000067805 */ /* 0x000fe2000001ff00 */
[----:B------:R-:W-:Y:S01]  /*04e0*/  ULDC.64 UR4, c[0x0][0x228] ;  /* 0x00008a0000047ab9 */ /* 0x000fe20000000a00 */
[----:B------:R-:W1:Y:S04]  /*04f0*/  LDS R15, [R11] ;  /* 0x000000000b0f7984 */ /* 0x000e680000000800 */
[----:B-1----:R1:W-:Y:S04]  /*0500*/  @P1 STG.E desc[UR6][R16.64], R15 ;  /* 0x0000000f10001986 */ /* 0x0023e8000c101906 */
[----:B------:R-:W2:Y:S01]  /*0510*/  @P0 LDG.E.64 R6, desc[UR6][R18.64] ;  /* 0x0000000612060981 */ /* 0x000ea2000c1e1b00 */
[----:B------:R-:W-:-:S04]  /*0520*/  IADD3 R2, P1, R2, UR4, RZ ;  /* 0x0000000402027c10 */ /* 0x000fc8000ff3e0ff */
[----:B------:R-:W-:Y:S01]  /*0530*/  IADD3.X R3, R3, UR5, RZ, P1, !PT ;  /* 0x0000000503037c10 */ /* 0x000fe20008ffe4ff */
[-C--:B------:R-:W-:Y:S01]  /*0540*/  FMUL R14, R14, R9.reuse ;  /* 0x000000090e0e7220 */ /* 0x080fe20000400000 */
[----:B------:R-:W-:Y:S01]  /*0550*/  FMUL R12, R12, R9 ;  /* 0x000000090c0c7220 */ /* 0x000fe20000400000 */
[----:B------:R-:W-:-:S03]  /*0560*/  ULDC.64 UR4, c[0x0][0x220] ;  /* 0x0000880000047ab9 */ /* 0x000fc60000000a00 */
[----:B------:R-:W3:Y:S01]  /*0570*/  LDG.E.64 R2, desc[UR6][R2.64] ;  /* 0x0000000602027981 */ /* 0x000ee2000c1e1b00 */
[C---:B--2---:R-:W-:Y:S02]  /*0580*/  SHF.L.U32 R13, R6.reuse, 0x10, RZ ;  /* 0x00000010060d7819 */ /* 0x044fe400000006ff */
[C---:B------:R-:W-:Y:S02]  /*0590*/  SHF.L.U32 R11, R7.reuse, 0x10, RZ ;  /* 0x00000010070b7819 */ /* 0x040fe400000006ff */
[----:B------:R-:W-:Y:S01]  /*05a0*/  PRMT R6, R6, 0x7632, R6 ;  /* 0x0000763206067816 */ /* 0x000fe20000000006 */
[----:B------:R-:W-:Y:S01]  /*05b0*/  FADD R20, RZ, -R13 ;  /* 0x8000000dff147221 */ /* 0x000fe20000000000 */
[----:B------:R-:W-:Y:S01]  /*05c0*/  PRMT R7, R7, 0x7632, R7 ;  /* 0x0000763207077816 */ /* 0x000fe20000000007 */
[----:B-1----:R-:W-:Y:S02]  /*05d0*/  FADD R15, RZ, -R11 ;  /* 0x8000000bff0f7221 */ /* 0x002fe40000000000 */
[----:B------:R-:W-:Y:S01]  /*05e0*/  IMAD.U32 R6, R6, 0x10000, RZ ;  /* 0x0001000006067824 */ /* 0x000fe200078e00ff */
[----:B------:R-:W-:Y:S01]  /*05f0*/  SHF.L.U32 R7, R7, 0x10, RZ ;  /* 0x0000001007077819 */ /* 0x000fe200000006ff */
[----:B------:R-:W-:Y:S01]  /*0600*/  FMUL R18, R15, 1.4426950216293334961 ;  /* 0x3fb8aa3b0f127820 */ /* 0x000fe20000400000 */
[----:B------:R-:W-:Y:S01]  /*0610*/  FMUL R20, R20, 1.4426950216293334961 ;  /* 0x3fb8aa3b14147820 */ /* 0x000fe20000400000 */
[----:B------:R-:W-:-:S02]  /*0620*/  FADD R15, RZ, -R6 ;  /* 0x80000006ff0f7221 */ /* 0x000fc40000000000 */
[----:B------:R-:W-:Y:S01]  /*0630*/  FADD R17, RZ, -R7 ;  /* 0x80000007ff117221 */ /* 0x000fe20000000000 */
[----:B------:R-:W-:Y:S01]  /*0640*/  FSETP.GEU.AND P4, PT, R18, -126, PT ;  /* 0xc2fc00001200780b */ /* 0x000fe20003f8e000 */
[----:B------:R-:W-:Y:S01]  /*0650*/  FMUL R16, R15, 1.4426950216293334961 ;  /* 0x3fb8aa3b0f107820 */ /* 0x000fe20000400000 */
[----:B------:R-:W-:Y:S01]  /*0660*/  FSETP.GEU.AND P1, PT, R20, -126, PT ;  /* 0xc2fc00001400780b */ /* 0x000fe20003f2e000 */
[----:B------:R-:W-:-:S03]  /*0670*/  FMUL R21, R17, 1.4426950216293334961 ;  /* 0x3fb8aa3b11157820 */ /* 0x000fc60000400000 */
[----:B------:R-:W-:Y:S02]  /*0680*/  FSETP.GEU.AND P2, PT, R16, -126, PT ;  /* 0xc2fc00001000780b */ /* 0x000fe40003f4e000 */
[----:B------:R-:W-:-:S05]  /*0690*/  FSETP.GEU.AND P3, PT, R21, -126, PT ;  /* 0xc2fc00001500780b */ /* 0x000fca0003f6e000 */
[----:B------:R-:W-:Y:S02]  /*06a0*/  @!P4 FMUL R18, R18, 0.5 ;  /* 0x3f0000001212c820 */ /* 0x000fe40000400000 */
[----:B------:R-:W-:Y:S02]  /*06b0*/  @!P1 FMUL R20, R20, 0.5 ;  /* 0x3f00000014149820 */ /* 0x000fe40000400000 */
[----:B------:R-:W1:Y:S02]  /*06c0*/  MUFU.EX2 R19, R18 ;  /* 0x0000001200137308 */ /* 0x000e640000000800 */
[----:B------:R-:W-:Y:S02]  /*06d0*/  @!P2 FMUL R16, R16, 0.5 ;  /* 0x3f0000001010a820 */ /* 0x000fe40000400000 */
[----:B------:R-:W-:-:S04]  /*06e0*/  @!P3 FMUL R21, R21, 0.5 ;  /* 0x3f0000001515b820 */ /* 0x000fc80000400000 */
[----:B------:R3:W2:Y:S08]  /*06f0*/  MUFU.EX2 R15, R20 ;  /* 0x00000014000f7308 */ /* 0x0006b00000000800 */
[----:B------:R-:W4:Y:S01]  /*0700*/  MUFU.EX2 R17, R16 ;  /* 0x0000001000117308 */ /* 0x000f220000000800 */
[----:B-1----:R-:W-:Y:S01]  /*0710*/  @!P4 FMUL R19, R19, R19 ;  /* 0x000000131313c220 */ /* 0x002fe20000400000 */
[----:B---3--:R-:W-:-:S03]  /*0720*/  IMAD.U32 R20, R3, 0x10000, RZ ;  /* 0x0001000003147824 */ /* 0x008fc600078e00ff */
[----:B------:R-:W-:Y:S01]  /*0730*/  FADD R23, R19, 1 ;  /* 0x3f80000013177421 */ /* 0x000fe20000000000 */
[----:B------:R-:W-:Y:S02]  /*0740*/  FMUL R19, R8, R9 ;  /* 0x0000000908137220 */ /* 0x000fe40000400000 */
[----:B------:R1:W3:Y:S01]  /*0750*/  MUFU.EX2 R22, R21 ;  /* 0x0000001500167308 */ /* 0x0002e20000000800 */
[----:B--2---:R-:W-:-:S04]  /*0760*/  @!P1 FMUL R15, R15, R15 ;  /* 0x0000000f0f0f9220 */ /* 0x004fc80000400000 */
[----:B------:R-:W-:Y:S01]  /*0770*/  FADD R15, R15, 1 ;  /* 0x3f8000000f0f7421 */ /* 0x000fe20000000000 */
[----:B----4-:R-:W-:-:S04]  /*0780*/  @!P2 FMUL R17, R17, R17 ;  /* 0x000000111111a220 */ /* 0x010fc80000400000 */
[----:B------:R-:W-:Y:S01]  /*0790*/  FSETP.GT.AND P1, PT, R15, 8.50705917302346158658e+37, PT ;  /* 0x7e8000000f00780b */ /* 0x000fe20003f24000 */
[----:B-1----:R-:W-:Y:S01]  /*07a0*/  FMUL R21, R10, R9 ;  /* 0x000000090a157220 */ /* 0x002fe20000400000 */
[----:B------:R-:W-:Y:S01]  /*07b0*/  FSETP.GT.AND P2, PT, R23, 8.50705917302346158658e+37, PT ;  /* 0x7e8000001700780b */ /* 0x000fe20003f44000 */
[----:B------:R-:W-:Y:S01]  /*07c0*/  FADD R18, R17, 1 ;  /* 0x3f80000011127421 */ /* 0x000fe20000000000 */
[----:B------:R-:W-:Y:S01]  /*07d0*/  PRMT R9, R2, 0x7632, R9 ;  /* 0x0000763202097816 */ /* 0x000fe20000000009 */
[----:B------:R-:W-:Y:S01]  /*07e0*/  FMUL R20, R20, R21 ;  /* 0x0000001514147220 */ /* 0x000fe20000400000 */
[----:B------:R-:W-:Y:S01]  /*07f0*/  SHF.L.U32 R2, R2, 0x10, RZ ;  /* 0x0000001002027819 */ /* 0x000fe200000006ff */
[----:B---3--:R-:W-:Y:S01]  /*0800*/  @!P3 FMUL R22, R22, R22 ;  /* 0x000000161616b220 */ /* 0x008fe20000400000 */
[----:B------:R-:W-:Y:S01]  /*0810*/  FSETP.GT.AND P3, PT, R18, 8.50705917302346158658e+37, PT ;  /* 0x7e8000001200780b */ /* 0x000fe20003f64000 */
[----:B------:R-:W-:Y:S01]  /*0820*/  FMUL R20, R20, R11 ;  /* 0x0000000b14147220 */ /* 0x000fe20000400000 */
[----:B------:R-:W-:Y:S01]  /*0830*/  PRMT R10, R3, 0x7632, R10 ;  /* 0x00007632030a7816 */ /* 0x000fe2000000000a */
[----:B------:R-:W-:Y:S01]  /*0840*/  FADD R17, R22, 1 ;  /* 0x3f80000016117421 */ /* 0x000fe20000000000 */
[----:B------:R-:W-:Y:S01]  /*0850*/  FMUL R2, R2, R19 ;  /* 0x0000001302027220 */ /* 0x000fe20000400000 */
[----:B------:R-:W-:Y:S01]  /*0860*/  @P1 FMUL R15, R15, 0.25 ;  /* 0x3e8000000f0f1820 */ /* 0x000fe20000400000 */
[----:B------:R-:W-:Y:S01]  /*0870*/  SHF.L.U32 R3, R10, 0x10, RZ ;  /* 0x000000100a037819 */ /* 0x000fe200000006ff */
[----:B------:R-:W-:Y:S01]  /*0880*/  @P2 FMUL R23, R23, 0.25 ;  /* 0x3e80000017172820 */ /* 0x000fe20000400000 */
[----:B------:R-:W-:Y:S01]  /*0890*/  FSETP.GT.AND P4, PT, R17, 8.50705917302346158658e+37, PT ;  /* 0x7e8000001100780b */ /* 0x000fe20003f84000 */
[----:B------:R-:W-:Y:S01]  /*08a0*/  FMUL R2, R2, R13 ;  /* 0x0000000d02027220 */ /* 0x000fe20000400000 */
[----:B------:R-:W-:Y:S01]  /*08b0*/  SHF.L.U32 R9, R9, 0x10, RZ ;  /* 0x0000001009097819 */ /* 0x000fe200000006ff */
[----:B------:R-:W1:Y:S01]  /*08c0*/  MUFU.RCP R15, R15 ;  /* 0x0000000f000f7308 */ /* 0x000e620000001000 */
[----:B------:R-:W-:Y:S01]  /*08d0*/  FSEL R10, R0, 1, P1 ;  /* 0x3f800000000a7808 */ /* 0x000fe20000800000 */
[----:B------:R-:W-:Y:S01]  /*08e0*/  @P3 FMUL R18, R18, 0.25 ;  /* 0x3e80000012123820 */ /* 0x000fe20000400000 */
[----:B------:R-:W-:Y:S01]  /*08f0*/  FMUL R12, R3, R12 ;  /* 0x0000000c030c7220 */ /* 0x000fe20000400000 */
[C---:B------:R-:W-:Y:S01]  /*0900*/  FSEL R13, R0.reuse, 1, P2 ;  /* 0x3f800000000d7808 */ /* 0x040fe20001000000 */
[----:B------:R-:W-:Y:S01]  /*0910*/  FMUL R9, R9, R14 ;  /* 0x0000000e09097220 */ /* 0x000fe20000400000 */
[----:B------:R-:W-:Y:S01]  /*0920*/  FSEL R3, R0, 1, P3 ;  /* 0x3f80000000037808 */ /* 0x000fe20001800000 */
[----:B------:R-:W-:Y:S01]  /*0930*/  FMUL R12, R12, R7 ;  /* 0x000000070c0c7220 */ /* 0x000fe20000400000 */
[----:B------:R-:W2:Y:S01]  /*0940*/  MUFU.RCP R16, R23 ;  /* 0x0000001700107308 */ /* 0x000ea20000001000 */
[----:B------:R-:W-:Y:S01]  /*0950*/  FSEL R0, R0, 1, P4 ;  /* 0x3f80000000007808 */ /* 0x000fe20002000000 */
[----:B------:R-:W-:Y:S01]  /*0960*/  @P4 FMUL R17, R17, 0.25 ;  /* 0x3e80000011114820 */ /* 0x000fe20000400000 */
[----:B------:R-:W-:-:S05]  /*0970*/  FMUL R9, R9, R6 ;  /* 0x0000000609097220 */ /* 0x000fca0000400000 */
[----:B------:R-:W3:Y:S01]  /*0980*/  MUFU.RCP R8, R18 ;  /* 0x0000001200087308 */ /* 0x000ee20000001000 */
[----:B-1----:R-:W-:-:S04]  /*0990*/  FMUL R15, R15, R10 ;  /* 0x0000000a0f0f7220 */ /* 0x002fc80000400000 */
[----:B------:R-:W-:Y:S01]  /*09a0*/  FMUL R15, R2, R15 ;  /* 0x0000000f020f7220 */ /* 0x000fe20000400000 */
[----:B------:R-:W-:Y:S02]  /*09b0*/  IADD3 R2, P1, R5, UR4, RZ ;  /* 0x0000000405027c10 */ /* 0x000fe4000ff3e0ff */
[----:B------:R-:W1:Y:S01]  /*09c0*/  MUFU.RCP R17, R17 ;  /* 0x0000001100117308 */ /* 0x000e620000001000 */
[----:B--2---:R-:W-:-:S04]  /*09d0*/  FMUL R13, R16, R13 ;  /* 0x0000000d100d7220 */ /* 0x004fc80000400000 */
[----:B------:R-:W-:Y:S01]  /*09e0*/  FMUL R13, R20, R13 ;  /* 0x0000000d140d7220 */ /* 0x000fe20000400000 */
[----:B---3--:R-:W-:Y:S01]  /*09f0*/  FMUL R8, R8, R3 ;  /* 0x0000000308087220 */ /* 0x008fe20000400000 */
[----:B------:R-:W-:-:S03]  /*0a00*/  IADD3.X R3, R4, UR5, RZ, P1, !PT ;  /* 0x0000000504037c10 */ /* 0x000fc60008ffe4ff */
[----:B------:R-:W-:Y:S01]  /*0a10*/  FMUL R8, R9, R8 ;  /* 0x0000000809087220 */ /* 0x000fe20000400000 */
[----:B-1----:R-:W-:-:S04]  /*0a20*/  FMUL R17, R17, R0 ;  /* 0x0000000011117220 */ /* 0x002fc80000400000 */
[----:B------:R-:W-:Y:S01]  /*0a30*/  F2FP.BF16.F32.PACK_AB R8, R8, R15 ;  /* 0x0000000f0808723e */ /* 0x000fe200000010ff */
[----:B------:R-:W-:-:S05]  /*0a40*/  FMUL R12, R12, R17 ;  /* 0x000000110c0c7220 */ /* 0x000fca0000400000 */
[----:B------:R-:W-:Y:S01]  /*0a50*/  F2FP.BF16.F32.PACK_AB R9, R12, R13 ;  /* 0x0000000d0c09723e */ /* 0x000fe200000010ff */
[----:B0-----:R-:W-:Y:S06]  /*0a60*/  @!P0 EXIT ;  /* 0x000000000000894d */ /* 0x001fec0003800000 */
[----:B------:R-:W-:Y:S01]  /*0a70*/  STG.E.64 desc[UR6][R2.64], R8 ;  /* 0x0000000802007986 */ /* 0x000fe2000c101b06 */
[----:B------:R-:W-:Y:S05]  /*0a80*/  EXIT ;  /* 0x000000000000794d */ /* 0x000fea0003800000 */
.L_x_0:
[----:B------:R-:W-:-:S00]  /*0a90*/  BRA `(.L_x_0) ;  /* 0xfffffffc00fc7947 */ /* 0x000fc0000383ffff */
[----:B------:R-:W-:-:S00]  /*0aa0*/  NOP ;  /* 0x0000000000007918 */ /* 0x000fc00000000000 */
        /* <DEDUP_REMOVED lines=13> */
.L_x_1:


//--------------------- .nv.global.init           --------------------------
	.section	.nv.global.init,"aw",@progbits
.nv.global.init:
	.type		_$_str,@object
	.size		_$_str,(_$_str_$_2 - _$_str)
_$_str:
        /*0000*/ 	.byte	0x5f, 0x5f, 0x43, 0x55, 0x44, 0x41, 0x5f, 0x46, 0x54, 0x5a, 0x00
	.type		_$_str_$_2,@object
	.size		_$_str_$_2,(.L_1 - _$_str_$_2)
_$_str_$_2:
        /*000b*/ 	.byte	0x5f, 0x5f, 0x43, 0x55, 0x44, 0x41, 0x5f, 0x50, 0x52, 0x45, 0x43, 0x5f, 0x53, 0x51, 0x52, 0x54
        /*001b*/ 	.byte	0x00
.L_1:


//--------------------- .nv.shared.layer_norm_gated_fwd_kernel --------------------------
	.section	.nv.shared.layer_norm_gated_fwd_kernel,"aw",@nobits
	.sectionflags	@""
	.align	16
	.zero		1024


//--------------------- .nv.shared.reserved.0     --------------------------
	.section	.nv.shared.reserved.0,"aw",@nobits
	.weak		__nv_reservedSMEM_offset_0_alias
	.size		__nv_reservedSMEM_offset_0_alias, 0, 0
	.other		__nv_reservedSMEM_offset_0_alias,@"STO_CUDA_RESERVED_SHARED STV_DEFAULT"
__nv_reservedSMEM_offset_0_alias:
	.zero		0


//--------------------- .nv.constant0.layer_norm_gated_fwd_kernel --------------------------
	.section	.nv.constant0.layer_norm_gated_fwd_kernel,"a",@progbits
	.sectionflags	@""
	.align	4
.nv.constant0.layer_norm_gated_fwd_kernel:
	.zero		584


//--------------------- SYMBOLS --------------------------

	.type		.nv.reservedSmem.offset0,@object
	.size		.nv.reservedSmem.offset0,0x4
